//
// Generated by NVIDIA NVVM Compiler
//
// Compiler Build ID: CL-36424714
// Cuda compilation tools, release 13.0, V13.0.88
// Based on NVVM 20.0.0
//

.version 9.0
.target sm_100
.address_size 64

	// .globl	_Z9transposePiS_ii

.visible .entry _Z9transposePiS_ii(
	.param .u64 .ptr .align 1 _Z9transposePiS_ii_param_0,
	.param .u64 .ptr .align 1 _Z9transposePiS_ii_param_1,
	.param .u32 _Z9transposePiS_ii_param_2,
	.param .u32 _Z9transposePiS_ii_param_3
)
{
	.reg .pred 	%p<12>;
	.reg .b32 	%r<148>;
	.reg .b64 	%rd<98>;

	ld.param.u64 	%rd10, [_Z9transposePiS_ii_param_0];
	ld.param.u64 	%rd11, [_Z9transposePiS_ii_param_1];
	ld.param.u32 	%r74, [_Z9transposePiS_ii_param_2];
	ld.param.u32 	%r75, [_Z9transposePiS_ii_param_3];
	cvta.to.global.u64 	%rd1, %rd11;
	cvta.to.global.u64 	%rd2, %rd10;
	min.s32 	%r76, %r74, %r75;
	setp.lt.s32 	%p1, %r76, 1;
	@%p1 bra 	$L__BB0_16;
	and.b32  	%r1, %r75, 15;
	and.b32  	%r2, %r75, 7;
	and.b32  	%r3, %r75, 2147483632;
	and.b32  	%r4, %r75, 3;
	neg.s32 	%r5, %r3;
	shl.b32 	%r6, %r74, 4;
	mul.lo.s32 	%r7, %r74, 15;
	mul.lo.s32 	%r8, %r74, 14;
	mul.lo.s32 	%r9, %r74, 12;
	mul.lo.s32 	%r10, %r74, 11;
	mul.lo.s32 	%r11, %r74, 10;
	mul.lo.s32 	%r12, %r74, 9;
	shl.b32 	%r13, %r74, 3;
	shl.b32 	%r14, %r74, 2;
	mul.lo.s32 	%r15, %r74, 3;
	shl.b32 	%r16, %r74, 1;
	mov.b32 	%r128, 0;
$L__BB0_2:
	setp.lt.u32 	%p2, %r75, 16;
	mul.lo.s32 	%r18, %r128, %r75;
	mov.b32 	%r146, 0;
	@%p2 bra 	$L__BB0_5;
	mul.wide.u32 	%rd12, %r128, 4;
	add.s64 	%rd97, %rd2, %rd12;
	add.s32 	%r143, %r7, %r128;
	add.s32 	%r142, %r8, %r128;
	mad.lo.s32 	%r141, %r74, 13, %r128;
	add.s32 	%r140, %r9, %r128;
	add.s32 	%r139, %r10, %r128;
	add.s32 	%r138, %r11, %r128;
	add.s32 	%r137, %r12, %r128;
	add.s32 	%r136, %r13, %r128;
	mad.lo.s32 	%r135, %r74, 7, %r128;
	mad.lo.s32 	%r134, %r74, 6, %r128;
	mad.lo.s32 	%r133, %r74, 5, %r128;
	add.s32 	%r132, %r14, %r128;
	add.s32 	%r131, %r15, %r128;
	add.s32 	%r130, %r16, %r128;
	mul.wide.u32 	%rd13, %r18, 4;
	add.s64 	%rd14, %rd1, %rd13;
	add.s64 	%rd96, %rd14, 32;
	add.s32 	%r129, %r74, %r128;
	mov.u32 	%r144, %r5;
$L__BB0_4:
	.pragma "nounroll";
	ld.global.u32 	%r79, [%rd97];
	st.global.u32 	[%rd96+-32], %r79;
	mul.wide.u32 	%rd15, %r129, 4;
	add.s64 	%rd16, %rd2, %rd15;
	ld.global.u32 	%r80, [%rd16];
	st.global.u32 	[%rd96+-28], %r80;
	mul.wide.u32 	%rd17, %r130, 4;
	add.s64 	%rd18, %rd2, %rd17;
	ld.global.u32 	%r81, [%rd18];
	st.global.u32 	[%rd96+-24], %r81;
	mul.wide.u32 	%rd19, %r131, 4;
	add.s64 	%rd20, %rd2, %rd19;
	ld.global.u32 	%r82, [%rd20];
	st.global.u32 	[%rd96+-20], %r82;
	mul.wide.u32 	%rd21, %r132, 4;
	add.s64 	%rd22, %rd2, %rd21;
	ld.global.u32 	%r83, [%rd22];
	st.global.u32 	[%rd96+-16], %r83;
	mul.wide.u32 	%rd23, %r133, 4;
	add.s64 	%rd24, %rd2, %rd23;
	ld.global.u32 	%r84, [%rd24];
	st.global.u32 	[%rd96+-12], %r84;
	mul.wide.u32 	%rd25, %r134, 4;
	add.s64 	%rd26, %rd2, %rd25;
	ld.global.u32 	%r85, [%rd26];
	st.global.u32 	[%rd96+-8], %r85;
	mul.wide.u32 	%rd27, %r135, 4;
	add.s64 	%rd28, %rd2, %rd27;
	ld.global.u32 	%r86, [%rd28];
	st.global.u32 	[%rd96+-4], %r86;
	mul.wide.u32 	%rd29, %r136, 4;
	add.s64 	%rd30, %rd2, %rd29;
	ld.global.u32 	%r87, [%rd30];
	st.global.u32 	[%rd96], %r87;
	mul.wide.u32 	%rd31, %r137, 4;
	add.s64 	%rd32, %rd2, %rd31;
	ld.global.u32 	%r88, [%rd32];
	st.global.u32 	[%rd96+4], %r88;
	mul.wide.u32 	%rd33, %r138, 4;
	add.s64 	%rd34, %rd2, %rd33;
	ld.global.u32 	%r89, [%rd34];
	st.global.u32 	[%rd96+8], %r89;
	mul.wide.u32 	%rd35, %r139, 4;
	add.s64 	%rd36, %rd2, %rd35;
	ld.global.u32 	%r90, [%rd36];
	st.global.u32 	[%rd96+12], %r90;
	mul.wide.u32 	%rd37, %r140, 4;
	add.s64 	%rd38, %rd2, %rd37;
	ld.global.u32 	%r91, [%rd38];
	st.global.u32 	[%rd96+16], %r91;
	mul.wide.u32 	%rd39, %r141, 4;
	add.s64 	%rd40, %rd2, %rd39;
	ld.global.u32 	%r92, [%rd40];
	st.global.u32 	[%rd96+20], %r92;
	mul.wide.u32 	%rd41, %r142, 4;
	add.s64 	%rd42, %rd2, %rd41;
	ld.global.u32 	%r93, [%rd42];
	st.global.u32 	[%rd96+24], %r93;
	mul.wide.u32 	%rd43, %r143, 4;
	add.s64 	%rd44, %rd2, %rd43;
	ld.global.u32 	%r94, [%rd44];
	st.global.u32 	[%rd96+28], %r94;
	add.s32 	%r144, %r144, 16;
	mul.wide.u32 	%rd45, %r6, 4;
	add.s64 	%rd97, %rd97, %rd45;
	add.s32 	%r143, %r143, %r6;
	add.s32 	%r142, %r142, %r6;
	add.s32 	%r141, %r141, %r6;
	add.s32 	%r140, %r140, %r6;
	add.s32 	%r139, %r139, %r6;
	add.s32 	%r138, %r138, %r6;
	add.s32 	%r137, %r137, %r6;
	add.s32 	%r136, %r136, %r6;
	add.s32 	%r135, %r135, %r6;
	add.s32 	%r134, %r134, %r6;
	add.s32 	%r133, %r133, %r6;
	add.s32 	%r132, %r132, %r6;
	add.s32 	%r131, %r131, %r6;
	add.s32 	%r130, %r130, %r6;
	add.s64 	%rd96, %rd96, 64;
	add.s32 	%r129, %r129, %r6;
	setp.ne.s32 	%p3, %r144, 0;
	mov.u32 	%r146, %r3;
	@%p3 bra 	$L__BB0_4;
$L__BB0_5:
	setp.eq.s32 	%p4, %r1, 0;
	@%p4 bra 	$L__BB0_15;
	add.s32 	%r95, %r1, -1;
	setp.lt.u32 	%p5, %r95, 7;
	@%p5 bra 	$L__BB0_8;
	mad.lo.s32 	%r96, %r146, %r74, %r128;
	mul.wide.u32 	%rd46, %r96, 4;
	add.s64 	%rd47, %rd2, %rd46;
	ld.global.u32 	%r97, [%rd47];
	add.s32 	%r98, %r146, %r18;
	mul.wide.u32 	%rd48, %r98, 4;
	add.s64 	%rd49, %rd1, %rd48;
	st.global.u32 	[%rd49], %r97;
	add.s32 	%r99, %r96, %r74;
	mul.wide.u32 	%rd50, %r99, 4;
	add.s64 	%rd51, %rd2, %rd50;
	ld.global.u32 	%r100, [%rd51];
	cvt.u64.u32 	%rd52, %r18;
	cvt.u64.u32 	%rd53, %r146;
	add.s64 	%rd54, %rd53, %rd52;
	shl.b64 	%rd55, %rd54, 2;
	add.s64 	%rd56, %rd1, %rd55;
	st.global.u32 	[%rd56+4], %r100;
	add.s32 	%r101, %r99, %r74;
	mul.wide.u32 	%rd57, %r101, 4;
	add.s64 	%rd58, %rd2, %rd57;
	ld.global.u32 	%r102, [%rd58];
	st.global.u32 	[%rd56+8], %r102;
	add.s32 	%r103, %r101, %r74;
	mul.wide.u32 	%rd59, %r103, 4;
	add.s64 	%rd60, %rd2, %rd59;
	ld.global.u32 	%r104, [%rd60];
	st.global.u32 	[%rd56+12], %r104;
	add.s32 	%r105, %r103, %r74;
	mul.wide.u32 	%rd61, %r105, 4;
	add.s64 	%rd62, %rd2, %rd61;
	ld.global.u32 	%r106, [%rd62];
	st.global.u32 	[%rd56+16], %r106;
	add.s32 	%r107, %r105, %r74;
	mul.wide.u32 	%rd63, %r107, 4;
	add.s64 	%rd64, %rd2, %rd63;
	ld.global.u32 	%r108, [%rd64];
	st.global.u32 	[%rd56+20], %r108;
	add.s32 	%r109, %r107, %r74;
	mul.wide.u32 	%rd65, %r109, 4;
	add.s64 	%rd66, %rd2, %rd65;
	ld.global.u32 	%r110, [%rd66];
	st.global.u32 	[%rd56+24], %r110;
	add.s32 	%r111, %r109, %r74;
	mul.wide.u32 	%rd67, %r111, 4;
	add.s64 	%rd68, %rd2, %rd67;
	ld.global.u32 	%r112, [%rd68];
	st.global.u32 	[%rd56+28], %r112;
	add.s32 	%r146, %r146, 8;
$L__BB0_8:
	setp.eq.s32 	%p6, %r2, 0;
	@%p6 bra 	$L__BB0_15;
	add.s32 	%r113, %r2, -1;
	setp.lt.u32 	%p7, %r113, 3;
	@%p7 bra 	$L__BB0_11;
	mad.lo.s32 	%r114, %r146, %r74, %r128;
	mul.wide.u32 	%rd69, %r114, 4;
	add.s64 	%rd70, %rd2, %rd69;
	ld.global.u32 	%r115, [%rd70];
	add.s32 	%r116, %r146, %r18;
	mul.wide.u32 	%rd71, %r116, 4;
	add.s64 	%rd72, %rd1, %rd71;
	st.global.u32 	[%rd72], %r115;
	add.s32 	%r117, %r114, %r74;
	mul.wide.u32 	%rd73, %r117, 4;
	add.s64 	%rd74, %rd2, %rd73;
	ld.global.u32 	%r118, [%rd74];
	cvt.u64.u32 	%rd75, %r18;
	cvt.u64.u32 	%rd76, %r146;
	add.s64 	%rd77, %rd76, %rd75;
	shl.b64 	%rd78, %rd77, 2;
	add.s64 	%rd79, %rd1, %rd78;
	st.global.u32 	[%rd79+4], %r118;
	add.s32 	%r119, %r117, %r74;
	mul.wide.u32 	%rd80, %r119, 4;
	add.s64 	%rd81, %rd2, %rd80;
	ld.global.u32 	%r120, [%rd81];
	st.global.u32 	[%rd79+8], %r120;
	add.s32 	%r121, %r119, %r74;
	mul.wide.u32 	%rd82, %r121, 4;
	add.s64 	%rd83, %rd2, %rd82;
	ld.global.u32 	%r122, [%rd83];
	st.global.u32 	[%rd79+12], %r122;
	add.s32 	%r146, %r146, 4;
$L__BB0_11:
	setp.eq.s32 	%p8, %r4, 0;
	@%p8 bra 	$L__BB0_15;
	setp.eq.s32 	%p9, %r4, 1;
	mad.lo.s32 	%r71, %r146, %r74, %r128;
	mul.wide.u32 	%rd84, %r71, 4;
	add.s64 	%rd85, %rd2, %rd84;
	ld.global.u32 	%r123, [%rd85];
	add.s32 	%r124, %r146, %r18;
	mul.wide.u32 	%rd86, %r124, 4;
	add.s64 	%rd87, %rd1, %rd86;
	st.global.u32 	[%rd87], %r123;
	@%p9 bra 	$L__BB0_15;
	setp.eq.s32 	%p10, %r4, 2;
	add.s32 	%r72, %r71, %r74;
	mul.wide.u32 	%rd88, %r72, 4;
	add.s64 	%rd89, %rd2, %rd88;
	ld.global.u32 	%r125, [%rd89];
	cvt.u64.u32 	%rd90, %r18;
	cvt.u64.u32 	%rd91, %r146;
	add.s64 	%rd92, %rd91, %rd90;
	shl.b64 	%rd93, %rd92, 2;
	add.s64 	%rd9, %rd1, %rd93;
	st.global.u32 	[%rd9+4], %r125;
	@%p10 bra 	$L__BB0_15;
	add.s32 	%r126, %r72, %r74;
	mul.wide.u32 	%rd94, %r126, 4;
	add.s64 	%rd95, %rd2, %rd94;
	ld.global.u32 	%r127, [%rd95];
	st.global.u32 	[%rd9+8], %r127;
$L__BB0_15:
	add.s32 	%r128, %r128, 1;
	setp.ne.s32 	%p11, %r128, %r74;
	@%p11 bra 	$L__BB0_2;
$L__BB0_16:
	ret;

}


// ===== COMPILED SASS (sm_100) =====

	.target	sm_100

	.elftype	@"ET_EXEC"


//--------------------- .note.nv.tkinfo           --------------------------
	.section	.note.nv.tkinfo,"",@"SHT_NOTE"
	.sectionflags	@"SHF_NOTE_NV_TKINFO"
	.tkinfo
        /*0018*/ 	.word	0x00000002
        /*0030*/ 	.string	""
        /*0030*/ 	.string	"ptxas"
        /*0030*/ 	.string	"Cuda compilation tools, release 13.0, V13.0.88"
        /*0030*/ 	.string	"Build cuda_13.0.r13.0/compiler.36424714_0"
        /*0030*/ 	.string	"-arch sm_100 -m 64 "



//--------------------- .note.nv.cuinfo           --------------------------
	.section	.note.nv.cuinfo,"",@"SHT_NOTE"
	.sectionflags	@"SHF_NOTE_NV_CUINFO"
        /*0018*/ 	.short	0x0002
        /*001a*/ 	.short	0x0064
        /*001c*/ 	.short	0x0082
	.zero		2


//--------------------- .nv.info                  --------------------------
	.section	.nv.info,"",@"SHT_CUDA_INFO"
	.align	4


	//----- nvinfo : EIATTR_REGCOUNT
	.align		4
        /*0000*/ 	.byte	0x04, 0x2f
        /*0002*/ 	.short	(.L_1 - .L_0)
	.align		4
.L_0:
        /*0004*/ 	.word	index@(_Z9transposePiS_ii)
        /*0008*/ 	.word	0x00000012


	//----- nvinfo : EIATTR_FRAME_SIZE
	.align		4
.L_1:
        /*000c*/ 	.byte	0x04, 0x11
        /*000e*/ 	.short	(.L_3 - .L_2)
	.align		4
.L_2:
        /*0010*/ 	.word	index@(_Z9transposePiS_ii)
        /*0014*/ 	.word	0x00000000


	//----- nvinfo : EIATTR_MIN_STACK_SIZE
	.align		4
.L_3:
        /*0018*/ 	.byte	0x04, 0x12
        /*001a*/ 	.short	(.L_5 - .L_4)
	.align		4
.L_4:
        /*001c*/ 	.word	index@(_Z9transposePiS_ii)
        /*0020*/ 	.word	0x00000000
.L_5:


//--------------------- .nv.compat                --------------------------
	.section	.nv.compat,"",@"SHT_CUDA_COMPAT_INFO"
	.align	4
        /*0000*/ 	.byte	0x02, 0x09, 0x00, 0x00, 0x02, 0x02, 0x01, 0x00, 0x02, 0x05, 0x05, 0x00, 0x03, 0x07, 0x01, 0x01
        /*0010*/ 	.byte	0x02, 0x03, 0x00, 0x00, 0x02, 0x06, 0x01, 0x00, 0x04, 0x0b, 0x08, 0x00, 0x09, 0x00, 0x00, 0x00
        /*0020*/ 	.byte	0x00, 0x00, 0x00, 0x00


//--------------------- .nv.info._Z9transposePiS_ii --------------------------
	.section	.nv.info._Z9transposePiS_ii,"",@"SHT_CUDA_INFO"
	.sectionflags	@""
	.align	4


	//----- nvinfo : EIATTR_CUDA_API_VERSION
	.align		4
        /*0000*/ 	.byte	0x04, 0x37
        /*0002*/ 	.short	(.L_7 - .L_6)
.L_6:
        /*0004*/ 	.word	0x00000082


	//----- nvinfo : EIATTR_KPARAM_INFO
	.align		4
.L_7:
        /*0008*/ 	.byte	0x04, 0x17
        /*000a*/ 	.short	(.L_9 - .L_8)
.L_8:
        /*000c*/ 	.word	0x00000000
        /*0010*/ 	.short	0x0003
        /*0012*/ 	.short	0x0014
        /*0014*/ 	.byte	0x00, 0xf0, 0x11, 0x00


	//----- nvinfo : EIATTR_KPARAM_INFO
	.align		4
.L_9:
        /*0018*/ 	.byte	0x04, 0x17
        /*001a*/ 	.short	(.L_11 - .L_10)
.L_10:
        /*001c*/ 	.word	0x00000000
        /*0020*/ 	.short	0x0002
        /*0022*/ 	.short	0x0010
        /*0024*/ 	.byte	0x00, 0xf0, 0x11, 0x00


	//----- nvinfo : EIATTR_KPARAM_INFO
	.align		4
.L_11:
        /*0028*/ 	.byte	0x04, 0x17
        /*002a*/ 	.short	(.L_13 - .L_12)
.L_12:
        /*002c*/ 	.word	0x00000000
        /*0030*/ 	.short	0x0001
        /*0032*/ 	.short	0x0008
        /*0034*/ 	.byte	0x00, 0xf5, 0x21, 0x00


	//----- nvinfo : EIATTR_KPARAM_INFO
	.align		4
.L_13:
        /*0038*/ 	.byte	0x04, 0x17
        /*003a*/ 	.short	(.L_15 - .L_14)
.L_14:
        /*003c*/ 	.word	0x00000000
        /*0040*/ 	.short	0x0000
        /*0042*/ 	.short	0x0000
        /*0044*/ 	.byte	0x00, 0xf5, 0x21, 0x00


	//----- nvinfo : EIATTR_SPARSE_MMA_MASK
	.align		4
.L_15:
        /*0048*/ 	.byte	0x03, 0x50
        /*004a*/ 	.short	0x0000


	//----- nvinfo : EIATTR_MAXREG_COUNT
	.align		4
        /*004c*/ 	.byte	0x03, 0x1b
        /*004e*/ 	.short	0x00ff


	//----- nvinfo : EIATTR_MERCURY_ISA_VERSION
	.align		4
        /*0050*/ 	.byte	0x03, 0x5f
        /*0052*/ 	.short	0x0101


	//----- nvinfo : EIATTR_VRC_CTA_INIT_COUNT
	.align		4
        /*0054*/ 	.byte	0x02, 0x4a
	.zero		1
	.zero		1


	//----- nvinfo : EIATTR_EXIT_INSTR_OFFSETS
	.align		4
        /*0058*/ 	.byte	0x04, 0x1c
        /*005a*/ 	.short	(.L_17 - .L_16)


	//   ....[0]....
.L_16:
        /*005c*/ 	.word	0x00000060


	//   ....[1]....
        /*0060*/ 	.word	0x00001290


	//----- nvinfo : EIATTR_CBANK_PARAM_SIZE
	.align		4
.L_17:
        /*0064*/ 	.byte	0x03, 0x19
        /*0066*/ 	.short	0x0018


	//----- nvinfo : EIATTR_PARAM_CBANK
	.align		4
        /*0068*/ 	.byte	0x04, 0x0a
        /*006a*/ 	.short	(.L_19 - .L_18)
	.align		4
.L_18:
        /*006c*/ 	.word	index@(.nv.constant0._Z9transposePiS_ii)
        /*0070*/ 	.short	0x0380
        /*0072*/ 	.short	0x0018


	//----- nvinfo : EIATTR_SW_WAR
	.align		4
.L_19:
        /*0074*/ 	.byte	0x04, 0x36
        /*0076*/ 	.short	(.L_21 - .L_20)
.L_20:
        /*0078*/ 	.word	0x00000008
.L_21:


//--------------------- .nv.callgraph             --------------------------
	.section	.nv.callgraph,"",@"SHT_CUDA_CALLGRAPH"
	.align	4
	.sectionentsize	8
	.align		4
        /*0000*/ 	.word	0x00000000
	.align		4
        /*0004*/ 	.word	0xffffffff
	.align		4
        /*0008*/ 	.word	0x00000000
	.align		4
        /*000c*/ 	.word	0xfffffffe
	.align		4
        /*0010*/ 	.word	0x00000000
	.align		4
        /*0014*/ 	.word	0xfffffffd
	.align		4
        /*0018*/ 	.word	0x00000000
	.align		4
        /*001c*/ 	.word	0xfffffffc


//--------------------- .text._Z9transposePiS_ii  --------------------------
	.section	.text._Z9transposePiS_ii,"ax",@progbits
	.align	128
        .global         _Z9transposePiS_ii
        .type           _Z9transposePiS_ii,@function
        .size           _Z9transposePiS_ii,(.L_x_7 - _Z9transposePiS_ii)
        .other          _Z9transposePiS_ii,@"STO_CUDA_ENTRY STV_DEFAULT"
_Z9transposePiS_ii:
.text._Z9transposePiS_ii:
[----:B------:R-:W-:Y:S01]  /*0000*/  LDC R1, c[0x0][0x37c] ;  /* 0x0000df00ff017b82 */ /* 0x000fe20000000800 */
[----:B------:R-:W0:Y:S02]  /*0010*/  LDCU.64 UR12, c[0x0][0x390] ;  /* 0x00007200ff0c77ac */ /* 0x000e240008000a00 */
[----:B0-----:R-:W-:-:S04]  /*0020*/  UISETP.LT.AND UP0, UPT, UR12, UR13, UPT ;  /* 0x0000000d0c00728c */ /* 0x001fc8000bf01270 */
[----:B------:R-:W-:-:S04]  /*0030*/  USEL UR4, UR12, UR13, UP0 ;  /* 0x0000000d0c047287 */ /* 0x000fc80008000000 */
[----:B------:R-:W-:-:S06]  /*0040*/  UISETP.GE.AND UP0, UPT, UR4, 0x1, UPT ;  /* 0x000000010400788c */ /* 0x000fcc000bf06270 */
[----:B------:R-:W-:-:S13]  /*0050*/  PLOP3.LUT P0, PT, PT, PT, UP0, 0x80, 0x8 ;  /* 0x000000000008781c */ /* 0x000fda0003f0f008 */
[----:B------:R-:W-:Y:S05]  /*0060*/  @!P0 EXIT ;  /* 0x000000000000894d */ /* 0x000fea0003800000 */
[----:B------:R-:W0:Y:S01]  /*0070*/  LDCU.64 UR16, c[0x0][0x358] ;  /* 0x00006b00ff1077ac */ /* 0x000e220008000a00 */
[----:B------:R-:W-:Y:S02]  /*0080*/  ULOP3.LUT UR21, UR13, 0xf, URZ, 0xc0, !UPT ;  /* 0x0000000f0d157892 */ /* 0x000fe4000f8ec0ff */
[----:B------:R-:W-:Y:S02]  /*0090*/  ULOP3.LUT UR22, UR13, 0x7, URZ, 0xc0, !UPT ;  /* 0x000000070d167892 */ /* 0x000fe4000f8ec0ff */
[----:B------:R-:W-:Y:S02]  /*00a0*/  ULOP3.LUT UR6, UR13, 0x7ffffff0, URZ, 0xc0, !UPT ;  /* 0x7ffffff00d067892 */ /* 0x000fe4000f8ec0ff */
[----:B------:R-:W-:Y:S02]  /*00b0*/  ULOP3.LUT UR7, UR13, 0x3, URZ, 0xc0, !UPT ;  /* 0x000000030d077892 */ /* 0x000fe4000f8ec0ff */
[----:B------:R-:W-:Y:S01]  /*00c0*/  USHF.L.U32 UR12, UR12, 0x4, URZ ;  /* 0x000000040c0c7899 */ /* 0x000fe200080006ff */
[----:B------:R-:W-:-:S11]  /*00d0*/  UMOV UR4, URZ ;  /* 0x000000ff00047c82 */ /* 0x000fd60008000000 */
.L_x_5:
[----:B-1----:R-:W1:Y:S02]  /*00e0*/  LDCU UR5, c[0x0][0x394] ;  /* 0x00007280ff0577ac */ /* 0x002e640008000800 */
[----:B-1----:R-:W-:Y:S02]  /*00f0*/  UISETP.GE.U32.AND UP0, UPT, UR5, 0x10, UPT ;  /* 0x000000100500788c */ /* 0x002fe4000bf06070 */
[----:B------:R-:W-:-:S03]  /*0100*/  UIMAD UR13, UR4, UR5, URZ ;  /* 0x00000005040d72a4 */ /* 0x000fc6000f8e02ff */
[----:B------:R-:W-:-:S04]  /*0110*/  UMOV UR5, URZ ;  /* 0x000000ff00057c82 */ /* 0x000fc80008000000 */
[----:B0-234-:R-:W-:Y:S05]  /*0120*/  BRA.U !UP0, `(.L_x_0) ;  /* 0x0000000508fc7547 */ /* 0x01dfea000b800000 */
[----:B------:R-:W1:Y:S01]  /*0130*/  LDCU.128 UR24, c[0x0][0x380] ;  /* 0x00007000ff1877ac */ /* 0x000e620008000c00 */
[----:B------:R-:W2:Y:S01]  /*0140*/  LDCU UR5, c[0x0][0x390] ;  /* 0x00007200ff0577ac */ /* 0x000ea20008000800 */
[----:B------:R-:W-:Y:S02]  /*0150*/  UIADD3 UR34, UPT, UPT, -UR6, URZ, URZ ;  /* 0x000000ff06227290 */ /* 0x000fe4000fffe1ff */
[----:B-1----:R-:W-:Y:S02]  /*0160*/  UIMAD.WIDE.U32 UR8, UR13, 0x4, UR26 ;  /* 0x000000040d0878a5 */ /* 0x002fe4000f8e001a */
[----:B------:R-:W-:Y:S02]  /*0170*/  UIMAD.WIDE.U32 UR10, UR4, 0x4, UR24 ;  /* 0x00000004040a78a5 */ /* 0x000fe4000f8e0018 */
[----:B------:R-:W-:Y:S02]  /*0180*/  UIADD3 UR35, UP0, UPT, UR8, 0x20, URZ ;  /* 0x0000002008237890 */ /* 0x000fe4000ff1e0ff */
[----:B--2---:R-:W-:-:S02]  /*0190*/  UIMAD UR14, UR5, 0xf, UR4 ;  /* 0x0000000f050e78a4 */ /* 0x004fc4000f8e0204 */
[----:B------:R-:W-:Y:S02]  /*01a0*/  UIADD3.X UR8, UPT, UPT, URZ, UR9, URZ, UP0, !UPT ;  /* 0x00000009ff087290 */ /* 0x000fe400087fe4ff */
[----:B------:R-:W-:Y:S01]  /*01b0*/  IMAD.U32 R0, RZ, RZ, UR35 ;  /* 0x00000023ff007e24 */ /* 0x000fe2000f8e00ff */
[----:B------:R-:W-:Y:S02]  /*01c0*/  UIMAD UR15, UR5, 0xe, UR4 ;  /* 0x0000000e050f78a4 */ /* 0x000fe4000f8e0204 */
[----:B------:R-:W-:Y:S01]  /*01d0*/  UIMAD UR18, UR5, 0xd, UR4 ;  /* 0x0000000d051278a4 */ /* 0x000fe2000f8e0204 */
[----:B------:R-:W-:Y:S01]  /*01e0*/  MOV R7, UR8 ;  /* 0x0000000800077c02 */ /* 0x000fe20008000f00 */
[----:B------:R-:W-:Y:S02]  /*01f0*/  UIMAD UR19, UR5, 0xc, UR4 ;  /* 0x0000000c051378a4 */ /* 0x000fe4000f8e0204 */
[----:B------:R-:W-:Y:S02]  /*0200*/  UIMAD UR20, UR5, 0xb, UR4 ;  /* 0x0000000b051478a4 */ /* 0x000fe4000f8e0204 */
[----:B------:R-:W-:-:S02]  /*0210*/  UIMAD UR23, UR5, 0xa, UR4 ;  /* 0x0000000a051778a4 */ /* 0x000fc4000f8e0204 */
[----:B------:R-:W-:Y:S02]  /*0220*/  UIMAD UR28, UR5, 0x9, UR4 ;  /* 0x00000009051c78a4 */ /* 0x000fe4000f8e0204 */
[----:B------:R-:W-:Y:S02]  /*0230*/  ULEA UR29, UR5, UR4, 0x3 ;  /* 0x00000004051d7291 */ /* 0x000fe4000f8e18ff */
[----:B------:R-:W-:Y:S02]  /*0240*/  UIMAD UR30, UR5, 0x7, UR4 ;  /* 0x00000007051e78a4 */ /* 0x000fe4000f8e0204 */
[----:B------:R-:W-:Y:S02]  /*0250*/  UIMAD UR31, UR5, 0x6, UR4 ;  /* 0x00000006051f78a4 */ /* 0x000fe4000f8e0204 */
[----:B------:R-:W-:Y:S02]  /*0260*/  UIMAD UR26, UR5, 0x5, UR4 ;  /* 0x00000005051a78a4 */ /* 0x000fe4000f8e0204 */
[----:B------:R-:W-:-:S02]  /*0270*/  ULEA UR27, UR5, UR4, 0x2 ;  /* 0x00000004051b7291 */ /* 0x000fc4000f8e10ff */
[----:B------:R-:W-:Y:S02]  /*0280*/  UIMAD UR32, UR5, 0x3, UR4 ;  /* 0x00000003052078a4 */ /* 0x000fe4000f8e0204 */
[----:B------:R-:W-:Y:S02]  /*0290*/  ULEA UR33, UR5, UR4, 0x1 ;  /* 0x0000000405217291 */ /* 0x000fe4000f8e08ff */
[----:B------:R-:W-:-:S12]  /*02a0*/  UIADD3 UR5, UPT, UPT, UR4, UR5, URZ ;  /* 0x0000000504057290 */ /* 0x000fd8000fffe0ff */
.L_x_1:
[----:B-1----:R-:W-:Y:S01]  /*02b0*/  IMAD.U32 R2, RZ, RZ, UR10 ;  /* 0x0000000aff027e24 */ /* 0x002fe2000f8e00ff */
[----:B------:R-:W-:-:S05]  /*02c0*/  MOV R3, UR11 ;  /* 0x0000000b00037c02 */ /* 0x000fca0008000f00 */
[----:B0-----:R0:W2:Y:S01]  /*02d0*/  LDG.E R11, desc[UR16][R2.64] ;  /* 0x00000010020b7981 */ /* 0x0010a2000c1e1900 */
[----:B------:R-:W-:-:S06]  /*02e0*/  UIMAD.WIDE.U32 UR8, UR5, 0x4, UR24 ;  /* 0x00000004050878a5 */ /* 0x000fcc000f8e0018 */
[----:B------:R-:W-:Y:S01]  /*02f0*/  MOV R5, UR9 ;  /* 0x0000000900057c02 */ /* 0x000fe20008000f00 */
[----:B------:R-:W-:Y:S02]  /*0300*/  IMAD.U32 R4, RZ, RZ, UR8 ;  /* 0x00000008ff047e24 */ /* 0x000fe4000f8e00ff */
[----:B0-----:R-:W-:Y:S01]  /*0310*/  IMAD.MOV.U32 R2, RZ, RZ, R0 ;  /* 0x000000ffff027224 */ /* 0x001fe200078e0000 */
[----:B------:R-:W-:-:S05]  /*0320*/  MOV R3, R7 ;  /* 0x0000000700037202 */ /* 0x000fca0000000f00 */
[----:B--2---:R0:W-:Y:S04]  /*0330*/  STG.E desc[UR16][R2.64+-0x20], R11 ;  /* 0xffffe00b02007986 */ /* 0x0041e8000c101910 */
[----:B------:R-:W2:Y:S01]  /*0340*/  LDG.E R5, desc[UR16][R4.64] ;  /* 0x0000001004057981 */ /* 0x000ea2000c1e1900 */
[----:B------:R-:W-:-:S06]  /*0350*/  UIMAD.WIDE.U32 UR8, UR33, 0x4, UR24 ;  /* 0x00000004210878a5 */ /* 0x000fcc000f8e0018 */
[----:B------:R-:W-:Y:S01]  /*0360*/  MOV R7, UR9 ;  /* 0x0000000900077c02 */ /* 0x000fe20008000f00 */
[----:B------:R-:W-:Y:S01]  /*0370*/  IMAD.U32 R6, RZ, RZ, UR8 ;  /* 0x00000008ff067e24 */ /* 0x000fe2000f8e00ff */
[----:B------:R-:W-:Y:S01]  /*0380*/  UIMAD.WIDE.U32 UR8, UR32, 0x4, UR24 ;  /* 0x00000004200878a5 */ /* 0x000fe2000f8e0018 */
[----:B--2---:R1:W-:Y:S04]  /*0390*/  STG.E desc[UR16][R2.64+-0x1c], R5 ;  /* 0xffffe40502007986 */ /* 0x0043e8000c101910 */
[----:B------:R-:W2:Y:S01]  /*03a0*/  LDG.E R7, desc[UR16][R6.64] ;  /* 0x0000001006077981 */ /* 0x000ea2000c1e1900 */
[----:B------:R-:W-:Y:S01]  /*03b0*/  MOV R9, UR9 ;  /* 0x0000000900097c02 */ /* 0x000fe20008000f00 */
[----:B------:R-:W-:Y:S01]  /*03c0*/  IMAD.U32 R8, RZ, RZ, UR8 ;  /* 0x00000008ff087e24 */ /* 0x000fe2000f8e00ff */
[----:B------:R-:W-:Y:S01]  /*03d0*/  UIMAD.WIDE.U32 UR8, UR27, 0x4, UR24 ;  /* 0x000000041b0878a5 */ /* 0x000fe2000f8e0018 */
[----:B--2---:R2:W-:Y:S04]  /*03e0*/  STG.E desc[UR16][R2.64+-0x18], R7 ;  /* 0xffffe80702007986 */ /* 0x0045e8000c101910 */
[----:B------:R-:W3:Y:S01]  /*03f0*/  LDG.E R9, desc[UR16][R8.64] ;  /* 0x0000001008097981 */ /* 0x000ee2000c1e1900 */
[----:B0-----:R-:W-:Y:S01]  /*0400*/  MOV R11, UR9 ;  /* 0x00000009000b7c02 */ /* 0x001fe20008000f00 */
[----:B------:R-:W-:Y:S01]  /*0410*/  IMAD.U32 R10, RZ, RZ, UR8 ;  /* 0x00000008ff0a7e24 */ /* 0x000fe2000f8e00ff */
[----:B------:R-:W-:Y:S01]  /*0420*/  UIMAD.WIDE.U32 UR8, UR26, 0x4, UR24 ;  /* 0x000000041a0878a5 */ /* 0x000fe2000f8e0018 */
[----:B---3--:R0:W-:Y:S04]  /*0430*/  STG.E desc[UR16][R2.64+-0x14], R9 ;  /* 0xffffec0902007986 */ /* 0x0081e8000c101910 */
[----:B------:R-:W3:Y:S01]  /*0440*/  LDG.E R11, desc[UR16][R10.64] ;  /* 0x000000100a0b7981 */ /* 0x000ee2000c1e1900 */
[----:B-1----:R-:W-:Y:S01]  /*0450*/  MOV R5, UR9 ;  /* 0x0000000900057c02 */ /* 0x002fe20008000f00 */
[----:B------:R-:W-:Y:S01]  /*0460*/  IMAD.U32 R4, RZ, RZ, UR8 ;  /* 0x00000008ff047e24 */ /* 0x000fe2000f8e00ff */
[----:B------:R-:W-:Y:S01]  /*0470*/  UIMAD.WIDE.U32 UR8, UR31, 0x4, UR24 ;  /* 0x000000041f0878a5 */ /* 0x000fe2000f8e0018 */
[----:B---3--:R1:W-:Y:S04]  /*0480*/  STG.E desc[UR16][R2.64+-0x10], R11 ;  /* 0xfffff00b02007986 */ /* 0x0083e8000c101910 */
[----:B------:R-:W3:Y:S01]  /*0490*/  LDG.E R5, desc[UR16][R4.64] ;  /* 0x0000001004057981 */ /* 0x000ee2000c1e1900 */
[----:B--2---:R-:W-:Y:S01]  /*04a0*/  MOV R7, UR9 ;  /* 0x0000000900077c02 */ /* 0x004fe20008000f00 */
[----:B------:R-:W-:Y:S01]  /*04b0*/  IMAD.U32 R6, RZ, RZ, UR8 ;  /* 0x00000008ff067e24 */ /* 0x000fe2000f8e00ff */
[----:B------:R-:W-:Y:S01]  /*04c0*/  UIMAD.WIDE.U32 UR8, UR30, 0x4, UR24 ;  /* 0x000000041e0878a5 */ /* 0x000fe2000f8e0018 */
[----:B---3--:R2:W-:Y:S04]  /*04d0*/  STG.E desc[UR16][R2.64+-0xc], R5 ;  /* 0xfffff40502007986 */ /* 0x0085e8000c101910 */
        /* <DEDUP_REMOVED lines=34> */
[----:B---3--:R-:W-:Y:S04]  /*0700*/  STG.E desc[UR16][R2.64+0x10], R11 ;  /* 0x0000100b02007986 */ /* 0x008fe8000c101910 */
[----:B------:R-:W3:Y:S01]  /*0710*/  LDG.E R5, desc[UR16][R4.64] ;  /* 0x0000001004057981 */ /* 0x000ee2000c1e1900 */
[----:B-1----:R-:W-:Y:S01]  /*0720*/  MOV R7, UR9 ;  /* 0x0000000900077c02 */ /* 0x002fe20008000f00 */
[----:B------:R-:W-:Y:S01]  /*0730*/  IMAD.U32 R6, RZ, RZ, UR8 ;  /* 0x00000008ff067e24 */ /* 0x000fe2000f8e00ff */
[----:B------:R-:W-:Y:S01]  /*0740*/  UIMAD.WIDE.U32 UR8, UR14, 0x4, UR24 ;  /* 0x000000040e0878a5 */ /* 0x000fe2000f8e0018 */
[----:B---3--:R-:W-:Y:S04]  /*0750*/  STG.E desc[UR16][R2.64+0x14], R5 ;  /* 0x0000140502007986 */ /* 0x008fe8000c101910 */
[----:B------:R-:W3:Y:S01]  /*0760*/  LDG.E R7, desc[UR16][R6.64] ;  /* 0x0000001006077981 */ /* 0x000ee2000c1e1900 */
[----:B--2---:R-:W-:Y:S01]  /*0770*/  MOV R9, UR9 ;  /* 0x0000000900097c02 */ /* 0x004fe20008000f00 */
[----:B------:R-:W-:-:S02]  /*0780*/  IMAD.U32 R8, RZ, RZ, UR8 ;  /* 0x00000008ff087e24 */ /* 0x000fc4000f8e00ff */
[----:B---3--:R0:W-:Y:S04]  /*0790*/  STG.E desc[UR16][R2.64+0x18], R7 ;  /* 0x0000180702007986 */ /* 0x0081e8000c101910 */
[----:B------:R-:W2:Y:S01]  /*07a0*/  LDG.E R9, desc[UR16][R8.64] ;  /* 0x0000001008097981 */ /* 0x000ea2000c1e1900 */
[----:B------:R-:W-:Y:S01]  /*07b0*/  UIADD3 UR34, UPT, UPT, UR34, 0x10, URZ ;  /* 0x0000001022227890 */ /* 0x000fe2000fffe0ff */
[----:B------:R-:W-:Y:S01]  /*07c0*/  IADD3 R0, P0, PT, R2, 0x40, RZ ;  /* 0x0000004002007810 */ /* 0x000fe20007f1e0ff */
[----:B------:R-:W-:Y:S02]  /*07d0*/  UIADD3 UR14, UPT, UPT, UR12, UR14, URZ ;  /* 0x0000000e0c0e7290 */ /* 0x000fe4000fffe0ff */
[----:B------:R-:W-:Y:S02]  /*07e0*/  UISETP.NE.AND UP0, UPT, UR34, URZ, UPT ;  /* 0x000000ff2200728c */ /* 0x000fe4000bf05270 */
[----:B------:R-:W-:Y:S01]  /*07f0*/  UIADD3 UR15, UPT, UPT, UR12, UR15, URZ ;  /* 0x0000000f0c0f7290 */ /* 0x000fe2000fffe0ff */
[----:B0-----:R-:W-:Y:S01]  /*0800*/  IMAD.X R7, RZ, RZ, R3, P0 ;  /* 0x000000ffff077224 */ /* 0x001fe200000e0603 */
[----:B------:R-:W-:-:S02]  /*0810*/  UIADD3 UR18, UPT, UPT, UR12, UR18, URZ ;  /* 0x000000120c127290 */ /* 0x000fc4000fffe0ff */
[----:B------:R-:W-:Y:S02]  /*0820*/  UIADD3 UR19, UPT, UPT, UR12, UR19, URZ ;  /* 0x000000130c137290 */ /* 0x000fe4000fffe0ff */
[----:B------:R-:W-:Y:S02]  /*0830*/  UIADD3 UR20, UPT, UPT, UR12, UR20, URZ ;  /* 0x000000140c147290 */ /* 0x000fe4000fffe0ff */
[----:B------:R-:W-:Y:S02]  /*0840*/  UIADD3 UR23, UPT, UPT, UR12, UR23, URZ ;  /* 0x000000170c177290 */ /* 0x000fe4000fffe0ff */
[----:B------:R-:W-:Y:S02]  /*0850*/  UIADD3 UR28, UPT, UPT, UR12, UR28, URZ ;  /* 0x0000001c0c1c7290 */ /* 0x000fe4000fffe0ff */
[----:B------:R-:W-:Y:S02]  /*0860*/  UIADD3 UR29, UPT, UPT, UR12, UR29, URZ ;  /* 0x0000001d0c1d7290 */ /* 0x000fe4000fffe0ff */
[----:B------:R-:W-:-:S02]  /*0870*/  UIADD3 UR30, UPT, UPT, UR12, UR30, URZ ;  /* 0x0000001e0c1e7290 */ /* 0x000fc4000fffe0ff */
[----:B------:R-:W-:Y:S02]  /*0880*/  UIADD3 UR31, UPT, UPT, UR12, UR31, URZ ;  /* 0x0000001f0c1f7290 */ /* 0x000fe4000fffe0ff */
[----:B------:R-:W-:Y:S02]  /*0890*/  UIADD3 UR26, UPT, UPT, UR12, UR26, URZ ;  /* 0x0000001a0c1a7290 */ /* 0x000fe4000fffe0ff */
[----:B------:R-:W-:Y:S02]  /*08a0*/  UIADD3 UR27, UPT, UPT, UR12, UR27, URZ ;  /* 0x0000001b0c1b7290 */ /* 0x000fe4000fffe0ff */
[----:B------:R-:W-:Y:S02]  /*08b0*/  UIADD3 UR32, UPT, UPT, UR12, UR32, URZ ;  /* 0x000000200c207290 */ /* 0x000fe4000fffe0ff */
[----:B------:R-:W-:Y:S02]  /*08c0*/  UIADD3 UR33, UPT, UPT, UR12, UR33, URZ ;  /* 0x000000210c217290 */ /* 0x000fe4000fffe0ff */
[----:B------:R-:W-:-:S02]  /*08d0*/  UIADD3 UR5, UPT, UPT, UR12, UR5, URZ ;  /* 0x000000050c057290 */ /* 0x000fc4000fffe0ff */
[----:B------:R-:W-:Y:S01]  /*08e0*/  UIMAD.WIDE.U32 UR10, UR12, 0x4, UR10 ;  /* 0x000000040c0a78a5 */ /* 0x000fe2000f8e000a */
[----:B--2---:R1:W-:Y:S01]  /*08f0*/  STG.E desc[UR16][R2.64+0x1c], R9 ;  /* 0x00001c0902007986 */ /* 0x0043e2000c101910 */
[----:B------:R-:W-:Y:S10]  /*0900*/  BRA.U UP0, `(.L_x_1) ;  /* 0xfffffff900687547 */ /* 0x000ff4000b83ffff */
[----:B------:R-:W-:-:S05]  /*0910*/  UMOV UR5, UR6 ;  /* 0x0000000600057c82 */ /* 0x000fca0008000000 */
.L_x_0:
[----:B------:R-:W-:-:S09]  /*0920*/  UISETP.NE.AND UP0, UPT, UR21, URZ, UPT ;  /* 0x000000ff1500728c */ /* 0x000fd2000bf05270 */
[----:B------:R-:W-:Y:S05]  /*0930*/  BRA.U !UP0, `(.L_x_2) ;  /* 0x0000000908447547 */ /* 0x000fea000b800000 */
[----:B------:R-:W-:Y:S02]  /*0940*/  UIADD3 UR8, UPT, UPT, UR21, -0x1, URZ ;  /* 0xffffffff15087890 */ /* 0x000fe4000fffe0ff */
[----:B------:R-:W-:Y:S02]  /*0950*/  UISETP.NE.AND UP0, UPT, UR22, URZ, UPT ;  /* 0x000000ff1600728c */ /* 0x000fe4000bf05270 */
[----:B------:R-:W-:-:S09]  /*0960*/  UISETP.GE.U32.AND UP1, UPT, UR8, 0x7, UPT ;  /* 0x000000070800788c */ /* 0x000fd2000bf26070 */
[----:B------:R-:W-:Y:S05]  /*0970*/  BRA.U !UP1, `(.L_x_3) ;  /* 0x0000000109f87547 */ /* 0x000fea000b800000 */
[----:B------:R-:W2:Y:S01]  /*0980*/  LDCU UR20, c[0x0][0x390] ;  /* 0x00007200ff1477ac */ /* 0x000ea20008000800 */
[----:B------:R-:W3:Y:S01]  /*0990*/  LDCU.128 UR8, c[0x0][0x380] ;  /* 0x00007000ff0877ac */ /* 0x000ee20008000c00 */
[----:B--2---:R-:W-:-:S04]  /*09a0*/  UIMAD UR14, UR5, UR20, UR4 ;  /* 0x00000014050e72a4 */ /* 0x004fc8000f8e0204 */
[----:B---3--:R-:W-:-:S06]  /*09b0*/  UIMAD.WIDE.U32 UR18, UR14, 0x4, UR8 ;  /* 0x000000040e1278a5 */ /* 0x008fcc000f8e0008 */
[----:B-1----:R-:W-:Y:S01]  /*09c0*/  MOV R2, UR18 ;  /* 0x0000001200027c02 */ /* 0x002fe20008000f00 */
[----:B------:R-:W-:-:S05]  /*09d0*/  IMAD.U32 R3, RZ, RZ, UR19 ;  /* 0x00000013ff037e24 */ /* 0x000fca000f8e00ff */
[----:B0-----:R-:W2:Y:S01]  /*09e0*/  LDG.E R9, desc[UR16][R2.64] ;  /* 0x0000001002097981 */ /* 0x001ea2000c1e1900 */
[----:B------:R-:W-:Y:S02]  /*09f0*/  UIADD3 UR15, UPT, UPT, UR13, UR5, URZ ;  /* 0x000000050d0f7290 */ /* 0x000fe4000fffe0ff */
[----:B------:R-:W-:Y:S02]  /*0a00*/  UIADD3 UR14, UPT, UPT, UR14, UR20, URZ ;  /* 0x000000140e0e7290 */ /* 0x000fe4000fffe0ff */
[----:B------:R-:W-:Y:S02]  /*0a10*/  UIMAD.WIDE.U32 UR10, UR15, 0x4, UR10 ;  /* 0x000000040f0a78a5 */ /* 0x000fe4000f8e000a */
[----:B------:R-:W-:-:S04]  /*0a20*/  UIMAD.WIDE.U32 UR18, UR14, 0x4, UR8 ;  /* 0x000000040e1278a5 */ /* 0x000fc8000f8e0008 */
[----:B------:R-:W-:Y:S01]  /*0a30*/  MOV R4, UR10 ;  /* 0x0000000a00047c02 */ /* 0x000fe20008000f00 */
[----:B------:R-:W-:Y:S01]  /*0a40*/  IMAD.U32 R5, RZ, RZ, UR11 ;  /* 0x0000000bff057e24 */ /* 0x000fe2000f8e00ff */
[----:B------:R-:W-:Y:S01]  /*0a50*/  MOV R6, UR18 ;  /* 0x0000001200067c02 */ /* 0x000fe20008000f00 */
[----:B------:R-:W-:-:S04]  /*0a60*/  IMAD.U32 R7, RZ, RZ, UR19 ;  /* 0x00000013ff077e24 */ /* 0x000fc8000f8e00ff */
[----:B------:R-:W0:Y:S01]  /*0a70*/  LDCU.64 UR18, c[0x0][0x388] ;  /* 0x00007100ff1277ac */ /* 0x000e220008000a00 */
[----:B--2---:R1:W-:Y:S04]  /*0a80*/  STG.E desc[UR16][R4.64], R9 ;  /* 0x0000000904007986 */ /* 0x0043e8000c101910 */
[----:B------:R-:W2:Y:S01]  /*0a90*/  LDG.E R11, desc[UR16][R6.64] ;  /* 0x00000010060b7981 */ /* 0x000ea2000c1e1900 */
[----:B------:R-:W-:Y:S02]  /*0aa0*/  UIADD3 UR10, UP1, UPT, UR13, UR5, URZ ;  /* 0x000000050d0a7290 */ /* 0x000fe4000ff3e0ff */
[----:B------:R-:W-:Y:S02]  /*0ab0*/  UIADD3 UR14, UPT, UPT, UR14, UR20, URZ ;  /* 0x000000140e0e7290 */ /* 0x000fe4000fffe0ff */
[----:B------:R-:W-:-:S02]  /*0ac0*/  UIADD3.X UR11, UPT, UPT, URZ, URZ, URZ, UP1, !UPT ;  /* 0x000000ffff0b7290 */ /* 0x000fc40008ffe4ff */
[----:B0-----:R-:W-:-:S04]  /*0ad0*/  ULEA UR15, UP1, UR10, UR18, 0x2 ;  /* 0x000000120a0f7291 */ /* 0x001fc8000f8210ff */
[----:B------:R-:W-:Y:S02]  /*0ae0*/  ULEA.HI.X UR11, UR10, UR19, UR11, 0x2, UP1 ;  /* 0x000000130a0b7291 */ /* 0x000fe400088f140b */
[----:B------:R-:W-:Y:S01]  /*0af0*/  UIMAD.WIDE.U32 UR18, UR14, 0x4, UR8 ;  /* 0x000000040e1278a5 */ /* 0x000fe2000f8e0008 */
[----:B------:R-:W-:-:S03]  /*0b00*/  MOV R2, UR15 ;  /* 0x0000000f00027c02 */ /* 0x000fc60008000f00 */
[----:B------:R-:W-:Y:S02]  /*0b10*/  IMAD.U32 R3, RZ, RZ, UR11 ;  /* 0x0000000bff037e24 */ /* 0x000fe4000f8e00ff */
[----:B-1----:R-:W-:Y:S01]  /*0b20*/  MOV R4, UR18 ;  /* 0x0000001200047c02 */ /* 0x002fe20008000f00 */
[----:B------:R-:W-:Y:S02]  /*0b30*/  IMAD.U32 R5, RZ, RZ, UR19 ;  /* 0x00000013ff057e24 */ /* 0x000fe4000f8e00ff */
[----:B--2---:R0:W-:Y:S04]  /*0b40*/  STG.E desc[UR16][R2.64+0x4], R11 ;  /* 0x0000040b02007986 */ /* 0x0041e8000c101910 */
[----:B------:R-:W2:Y:S01]  /*0b50*/  LDG.E R13, desc[UR16][R4.64] ;  /* 0x00000010040d7981 */ /* 0x000ea2000c1e1900 */
[----:B------:R-:W-:-:S04]  /*0b60*/  UIADD3 UR14, UPT, UPT, UR14, UR20, URZ ;  /* 0x000000140e0e7290 */ /* 0x000fc8000fffe0ff */
[----:B------:R-:W-:-:S06]  /*0b70*/  UIMAD.WIDE.U32 UR10, UR14, 0x4, UR8 ;  /* 0x000000040e0a78a5 */ /* 0x000fcc000f8e0008 */
[----:B------:R-:W-:Y:S01]  /*0b80*/  MOV R6, UR10 ;  /* 0x0000000a00067c02 */ /* 0x000fe20008000f00 */
[----:B------:R-:W-:Y:S01]  /*0b90*/  IMAD.U32 R7, RZ, RZ, UR11 ;  /* 0x0000000bff077e24 */ /* 0x000fe2000f8e00ff */
[----:B------:R-:W-:Y:S01]  /*0ba0*/  UIADD3 UR14, UPT, UPT, UR14, UR20, URZ ;  /* 0x000000140e0e7290 */ /* 0x000fe2000fffe0ff */
[----:B--2---:R2:W-:Y:S04]  /*0bb0*/  STG.E desc[UR16][R2.64+0x8], R13 ;  /* 0x0000080d02007986 */ /* 0x0045e8000c101910 */
[----:B------:R-:W3:Y:S01]  /*0bc0*/  LDG.E R15, desc[UR16][R6.64] ;  /* 0x00000010060f7981 */ /* 0x000ee2000c1e1900 */
[----:B------:R-:W-:-:S06]  /*0bd0*/  UIMAD.WIDE.U32 UR10, UR14, 0x4, UR8 ;  /* 0x000000040e0a78a5 */ /* 0x000fcc000f8e0008 */
[----:B------:R-:W-:Y:S01]  /*0be0*/  MOV R8, UR10 ;  /* 0x0000000a00087c02 */ /* 0x000fe20008000f00 */
[----:B------:R-:W-:Y:S01]  /*0bf0*/  IMAD.U32 R9, RZ, RZ, UR11 ;  /* 0x0000000bff097e24 */ /* 0x000fe2000f8e00ff */
[----:B------:R-:W-:Y:S01]  /*0c00*/  UIADD3 UR14, UPT, UPT, UR14, UR20, URZ ;  /* 0x000000140e0e7290 */ /* 0x000fe2000fffe0ff */
[----:B---3--:R2:W-:Y:S04]  /*0c10*/  STG.E desc[UR16][R2.64+0xc], R15 ;  /* 0x00000c0f02007986 */ /* 0x0085e8000c101910 */
[----:B0-----:R-:W3:Y:S01]  /*0c20*/  LDG.E R11, desc[UR16][R8.64] ;  /* 0x00000010080b7981 */ /* 0x001ee2000c1e1900 */
[----:B------:R-:W-:-:S06]  /*0c30*/  UIMAD.WIDE.U32 UR10, UR14, 0x4, UR8 ;  /* 0x000000040e0a78a5 */ /* 0x000fcc000f8e0008 */
[----:B------:R-:W-:Y:S01]  /*0c40*/  IMAD.U32 R5, RZ, RZ, UR11 ;  /* 0x0000000bff057e24 */ /* 0x000fe2000f8e00ff */
[----:B------:R-:W-:Y:S01]  /*0c50*/  MOV R4, UR10 ;  /* 0x0000000a00047c02 */ /* 0x000fe20008000f00 */
[----:B------:R-:W-:Y:S01]  /*0c60*/  UIADD3 UR14, UPT, UPT, UR14, UR20, URZ ;  /* 0x000000140e0e7290 */ /* 0x000fe2000fffe0ff */
[----:B---3--:R2:W-:Y:S04]  /*0c70*/  STG.E desc[UR16][R2.64+0x10], R11 ;  /* 0x0000100b02007986 */ /* 0x0085e8000c101910 */
[----:B------:R-:W3:Y:S01]  /*0c80*/  LDG.E R5, desc[UR16][R4.64] ;  /* 0x0000001004057981 */ /* 0x000ee2000c1e1900 */
        /* <DEDUP_REMOVED lines=9> */
[----:B---3--:R2:W-:Y:S04]  /*0d20*/  STG.E desc[UR16][R2.64+0x18], R7 ;  /* 0x0000180702007986 */ /* 0x0085e8000c101910 */
[----:B------:R-:W3:Y:S01]  /*0d30*/  LDG.E R9, desc[UR16][R8.64] ;  /* 0x0000001008097981 */ /* 0x000ee2000c1e1900 */
[----:B------:R-:W-:-:S03]  /*0d40*/  UIADD3 UR5, UPT, UPT, UR5, 0x8, URZ ;  /* 0x0000000805057890 */ /* 0x000fc6000fffe0ff */
[----:B---3--:R2:W-:Y:S09]  /*0d50*/  STG.E desc[UR16][R2.64+0x1c], R9 ;  /* 0x00001c0902007986 */ /* 0x0085f2000c101910 */
.L_x_3:
[----:B------:R-:W-:Y:S05]  /*0d60*/  BRA.U !UP0, `(.L_x_2) ;  /* 0x0000000508387547 */ /* 0x000fea000b800000 */
[----:B------:R-:W-:Y:S02]  /*0d70*/  UIADD3 UR8, UPT, UPT, UR22, -0x1, URZ ;  /* 0xffffffff16087890 */ /* 0x000fe4000fffe0ff */
[----:B------:R-:W-:Y:S02]  /*0d80*/  UISETP.NE.AND UP0, UPT, UR7, URZ, UPT ;  /* 0x000000ff0700728c */ /* 0x000fe4000bf05270 */
[----:B------:R-:W-:-:S09]  /*0d90*/  UISETP.GE.U32.AND UP1, UPT, UR8, 0x3, UPT ;  /* 0x000000030800788c */ /* 0x000fd2000bf26070 */
[----:B------:R-:W-:Y:S05]  /*0da0*/  BRA.U !UP1, `(.L_x_4) ;  /* 0x0000000109987547 */ /* 0x000fea000b800000 */
[----:B------:R-:W3:Y:S01]  /*0db0*/  LDCU UR14, c[0x0][0x390] ;  /* 0x00007200ff0e77ac */ /* 0x000ee20008000800 */
[----:B------:R-:W4:Y:S01]  /*0dc0*/  LDCU.128 UR8, c[0x0][0x380] ;  /* 0x00007000ff0877ac */ /* 0x000f220008000c00 */
[----:B---3--:R-:W-:-:S04]  /*0dd0*/  UIMAD UR15, UR5, UR14, UR4 ;  /* 0x0000000e050f72a4 */ /* 0x008fc8000f8e0204 */
[----:B----4-:R-:W-:-:S06]  /*0de0*/  UIMAD.WIDE.U32 UR18, UR15, 0x4, UR8 ;  /* 0x000000040f1278a5 */ /* 0x010fcc000f8e0008 */
[----:B-12---:R-:W-:Y:S01]  /*0df0*/  MOV R2, UR18 ;  /* 0x0000001200027c02 */ /* 0x006fe20008000f00 */
        /* <DEDUP_REMOVED lines=16> */
[----:B0-----:R-:W-:Y:S02]  /*0f00*/  ULEA UR18, UP1, UR10, UR18, 0x2 ;  /* 0x000000120a127291 */ /* 0x001fe4000f8210ff */
[----:B------:R-:W-:Y:S02]  /*0f10*/  UIMAD.WIDE.U32 UR24, UR15, 0x4, UR8 ;  /* 0x000000040f1878a5 */ /* 0x000fe4000f8e0008 */
[----:B------:R-:W-:Y:S02]  /*0f20*/  ULEA.HI.X UR11, UR10, UR19, UR11, 0x2, UP1 ;  /* 0x000000130a0b7291 */ /* 0x000fe400088f140b */
[----:B------:R-:W-:Y:S02]  /*0f30*/  MOV R2, UR18 ;  /* 0x0000001200027c02 */ /* 0x000fe40008000f00 */
[----:B-1----:R-:W-:Y:S01]  /*0f40*/  IMAD.U32 R5, RZ, RZ, UR25 ;  /* 0x00000019ff057e24 */ /* 0x002fe2000f8e00ff */
[----:B------:R-:W-:Y:S01]  /*0f50*/  MOV R4, UR24 ;  /* 0x0000001800047c02 */ /* 0x000fe20008000f00 */
[----:B------:R-:W-:-:S05]  /*0f60*/  IMAD.U32 R3, RZ, RZ, UR11 ;  /* 0x0000000bff037e24 */ /* 0x000fca000f8e00ff */
[----:B--2---:R3:W-:Y:S04]  /*0f70*/  STG.E desc[UR16][R2.64+0x4], R11 ;  /* 0x0000040b02007986 */ /* 0x0047e8000c101910 */
[----:B------:R-:W2:Y:S01]  /*0f80*/  LDG.E R5, desc[UR16][R4.64] ;  /* 0x0000001004057981 */ /* 0x000ea2000c1e1900 */
[----:B------:R-:W-:-:S04]  /*0f90*/  UIADD3 UR14, UPT, UPT, UR15, UR14, URZ ;  /* 0x0000000e0f0e7290 */ /* 0x000fc8000fffe0ff */
[----:B------:R-:W-:-:S06]  /*0fa0*/  UIMAD.WIDE.U32 UR8, UR14, 0x4, UR8 ;  /* 0x000000040e0878a5 */ /* 0x000fcc000f8e0008 */
[----:B------:R-:W-:Y:S01]  /*0fb0*/  IMAD.U32 R7, RZ, RZ, UR9 ;  /* 0x00000009ff077e24 */ /* 0x000fe2000f8e00ff */
[----:B------:R-:W-:Y:S01]  /*0fc0*/  MOV R6, UR8 ;  /* 0x0000000800067c02 */ /* 0x000fe20008000f00 */
[----:B--2---:R3:W-:Y:S04]  /*0fd0*/  STG.E desc[UR16][R2.64+0x8], R5 ;  /* 0x0000080502007986 */ /* 0x0047e8000c101910 */
[----:B------:R-:W2:Y:S01]  /*0fe0*/  LDG.E R7, desc[UR16][R6.64] ;  /* 0x0000001006077981 */ /* 0x000ea2000c1e1900 */
[----:B------:R-:W-:-:S03]  /*0ff0*/  UIADD3 UR5, UPT, UPT, UR5, 0x4, URZ ;  /* 0x0000000405057890 */ /* 0x000fc6000fffe0ff */
[----:B--2---:R3:W-:Y:S09]  /*1000*/  STG.E desc[UR16][R2.64+0xc], R7 ;  /* 0x00000c0702007986 */ /* 0x0047f2000c101910 */
.L_x_4:
[----:B------:R-:W-:Y:S05]  /*1010*/  BRA.U !UP0, `(.L_x_2) ;  /* 0x00000001088c7547 */ /* 0x000fea000b800000 */
[----:B------:R-:W4:Y:S01]  /*1020*/  LDCU UR18, c[0x0][0x390] ;  /* 0x00007200ff1277ac */ /* 0x000f220008000800 */
[----:B------:R-:W5:Y:S01]  /*1030*/  LDCU.128 UR8, c[0x0][0x380] ;  /* 0x00007000ff0877ac */ /* 0x000f620008000c00 */
[----:B----4-:R-:W-:-:S04]  /*1040*/  UIMAD UR15, UR5, UR18, UR4 ;  /* 0x00000012050f72a4 */ /* 0x010fc8000f8e0204 */
[----:B-----5:R-:W-:-:S06]  /*1050*/  UIMAD.WIDE.U32 UR24, UR15, 0x4, UR8 ;  /* 0x000000040f1878a5 */ /* 0x020fcc000f8e0008 */
[----:B-123--:R-:W-:Y:S01]  /*1060*/  IMAD.U32 R3, RZ, RZ, UR25 ;  /* 0x00000019ff037e24 */ /* 0x00efe2000f8e00ff */
[----:B------:R-:W-:-:S05]  /*1070*/  MOV R2, UR24 ;  /* 0x0000001800027c02 */ /* 0x000fca0008000f00 */
[----:B0-----:R-:W2:Y:S01]  /*1080*/  LDG.E R3, desc[UR16][R2.64] ;  /* 0x0000001002037981 */ /* 0x001ea2000c1e1900 */
[----:B------:R-:W-:Y:S02]  /*1090*/  UIADD3 UR14, UPT, UPT, UR13, UR5, URZ ;  /* 0x000000050d0e7290 */ /* 0x000fe4000fffe0ff */
[----:B------:R-:W-:Y:S02]  /*10a0*/  UISETP.NE.AND UP0, UPT, UR7, 0x1, UPT ;  /* 0x000000010700788c */ /* 0x000fe4000bf05270 */
[----:B------:R-:W-:-:S06]  /*10b0*/  UIMAD.WIDE.U32 UR10, UR14, 0x4, UR10 ;  /* 0x000000040e0a78a5 */ /* 0x000fcc000f8e000a */
[----:B------:R-:W-:Y:S01]  /*10c0*/  MOV R4, UR10 ;  /* 0x0000000a00047c02 */ /* 0x000fe20008000f00 */
[----:B------:R-:W-:-:S05]  /*10d0*/  IMAD.U32 R5, RZ, RZ, UR11 ;  /* 0x0000000bff057e24 */ /* 0x000fca000f8e00ff */
[----:B--2---:R4:W-:Y:S01]  /*10e0*/  STG.E desc[UR16][R4.64], R3 ;  /* 0x0000000304007986 */ /* 0x0049e2000c101910 */
[----:B------:R-:W-:Y:S05]  /*10f0*/  BRA.U !UP0, `(.L_x_2) ;  /* 0x0000000108547547 */ /* 0x000fea000b800000 */
[----:B------:R-:W-:-:S04]  /*1100*/  UIADD3 UR15, UPT, UPT, UR15, UR18, URZ ;  /* 0x000000120f0f7290 */ /* 0x000fc8000fffe0ff */
[----:B------:R-:W-:-:S06]  /*1110*/  UIMAD.WIDE.U32 UR10, UR15, 0x4, UR8 ;  /* 0x000000040f0a78a5 */ /* 0x000fcc000f8e0008 */
[----:B----4-:R-:W-:Y:S01]  /*1120*/  IMAD.U32 R5, RZ, RZ, UR11 ;  /* 0x0000000bff057e24 */ /* 0x010fe2000f8e00ff */
[----:B------:R-:W-:-:S04]  /*1130*/  MOV R4, UR10 ;  /* 0x0000000a00047c02 */ /* 0x000fc80008000f00 */
[----:B------:R-:W0:Y:S01]  /*1140*/  LDCU.64 UR10, c[0x0][0x388] ;  /* 0x00007100ff0a77ac */ /* 0x000e220008000a00 */
[----:B------:R-:W2:Y:S01]  /*1150*/  LDG.E R5, desc[UR16][R4.64] ;  /* 0x0000001004057981 */ /* 0x000ea2000c1e1900 */
[----:B------:R-:W-:-:S04]  /*1160*/  UIADD3 UR13, UP0, UPT, UR13, UR5, URZ ;  /* 0x000000050d0d7290 */ /* 0x000fc8000ff1e0ff */
[----:B------:R-:W-:Y:S02]  /*1170*/  UIADD3.X UR5, UPT, UPT, URZ, URZ, URZ, UP0, !UPT ;  /* 0x000000ffff057290 */ /* 0x000fe400087fe4ff */
[----:B0-----:R-:W-:-:S04]  /*1180*/  ULEA UR10, UP0, UR13, UR10, 0x2 ;  /* 0x0000000a0d0a7291 */ /* 0x001fc8000f8010ff */
[----:B------:R-:W-:Y:S02]  /*1190*/  ULEA.HI.X UR5, UR13, UR11, UR5, 0x2, UP0 ;  /* 0x0000000b0d057291 */ /* 0x000fe400080f1405 */
[----:B------:R-:W-:Y:S01]  /*11a0*/  MOV R2, UR10 ;  /* 0x0000000a00027c02 */ /* 0x000fe20008000f00 */
[----:B------:R-:W-:-:S03]  /*11b0*/  UISETP.NE.AND UP0, UPT, UR7, 0x2, UPT ;  /* 0x000000020700788c */ /* 0x000fc6000bf05270 */
[----:B------:R-:W-:-:S05]  /*11c0*/  IMAD.U32 R3, RZ, RZ, UR5 ;  /* 0x00000005ff037e24 */ /* 0x000fca000f8e00ff */
[----:B--2---:R0:W-:Y:S01]  /*11d0*/  STG.E desc[UR16][R2.64+0x4], R5 ;  /* 0x0000040502007986 */ /* 0x0041e2000c101910 */
[----:B------:R-:W-:Y:S05]  /*11e0*/  BRA.U !UP0, `(.L_x_2) ;  /* 0x0000000108187547 */ /* 0x000fea000b800000 */
[----:B------:R-:W-:-:S04]  /*11f0*/  UIADD3 UR5, UPT, UPT, UR15, UR18, URZ ;  /* 0x000000120f057290 */ /* 0x000fc8000fffe0ff */
[----:B------:R-:W-:-:S06]  /*1200*/  UIMAD.WIDE.U32 UR8, UR5, 0x4, UR8 ;  /* 0x00000004050878a5 */ /* 0x000fcc000f8e0008 */
[----:B0-----:R-:W-:Y:S01]  /*1210*/  IMAD.U32 R5, RZ, RZ, UR9 ;  /* 0x00000009ff057e24 */ /* 0x001fe2000f8e00ff */
[----:B------:R-:W-:-:S05]  /*1220*/  MOV R4, UR8 ;  /* 0x0000000800047c02 */ /* 0x000fca0008000f00 */
[----:B------:R-:W2:Y:S04]  /*1230*/  LDG.E R5, desc[UR16][R4.64] ;  /* 0x0000001004057981 */ /* 0x000ea8000c1e1900 */
[----:B--2---:R0:W-:Y:S02]  /*1240*/  STG.E desc[UR16][R2.64+0x8], R5 ;  /* 0x0000080502007986 */ /* 0x0041e4000c101910 */
.L_x_2:
[----:B------:R-:W5:Y:S01]  /*1250*/  LDCU UR5, c[0x0][0x390] ;  /* 0x00007200ff0577ac */ /* 0x000f620008000800 */
[----:B------:R-:W-:-:S04]  /*1260*/  UIADD3 UR4, UPT, UPT, UR4, 0x1, URZ ;  /* 0x0000000104047890 */ /* 0x000fc8000fffe0ff */
[----:B-----5:R-:W-:-:S09]  /*1270*/  UISETP.NE.AND UP0, UPT, UR4, UR5, UPT ;  /* 0x000000050400728c */ /* 0x020fd2000bf05270 */
[----:B------:R-:W-:Y:S05]  /*1280*/  BRA.U UP0, `(.L_x_5) ;  /* 0xffffffed00947547 */ /* 0x000fea000b83ffff */
[----:B0-----:R-:W-:Y:S05]  /*1290*/  EXIT ;  /* 0x000000000000794d */ /* 0x001fea0003800000 */
.L_x_6:
[----:B------:R-:W-:-:S00]  /*12a0*/  BRA `(.L_x_6) ;  /* 0xfffffffc00fc7947 */ /* 0x000fc0000383ffff */
[----:B------:R-:W-:-:S00]  /*12b0*/  NOP ;  /* 0x0000000000007918 */ /* 0x000fc00000000000 */
        /* <DEDUP_REMOVED lines=12> */
.L_x_7:


//--------------------- .nv.shared.reserved.0     --------------------------
	.section	.nv.shared.reserved.0,"aw",@nobits
	.weak		__nv_reservedSMEM_offset_0_alias
	.size		__nv_reservedSMEM_offset_0_alias, 0, 64
	.other		__nv_reservedSMEM_offset_0_alias,@"STO_CUDA_RESERVED_SHARED STV_DEFAULT"
__nv_reservedSMEM_offset_0_alias:
	.zero		0
	.zero		64


//--------------------- .nv.constant0._Z9transposePiS_ii --------------------------
	.section	.nv.constant0._Z9transposePiS_ii,"a",@progbits
	.sectionflags	@""
	.align	4
.nv.constant0._Z9transposePiS_ii:
	.zero		920


//--------------------- SYMBOLS --------------------------

	.type		.nv.reservedSmem.offset0,@object
	.size		.nv.reservedSmem.offset0,0x4
